	.headerflags	@"EF_CUDA_TEXMODE_UNIFIED EF_CUDA_64BIT_ADDRESS EF_CUDA_ACCELERATORS EF_CUDA_SM90 EF_CUDA_VIRTUAL_SM(EF_CUDA_SM90)"
	.elftype	@"ET_EXEC"


//--------------------- .nv.info                  --------------------------
	.section	.nv.info,"",@"SHT_CUDA_INFO"
	.align	4


	//----- nvinfo : EIATTR_REGCOUNT
	.align		4
        /*0000*/ 	.byte	0x04, 0x2f
        /*0002*/ 	.short	(.L_3 - .L_2)
	.align		4
.L_2:
        /*0004*/ 	.word	index@(triton_poi_fused__native_batch_norm_legit_no_training_relu_4)
        /*0008*/ 	.word	0x00000012


	//----- nvinfo : EIATTR_MIN_STACK_SIZE
	.align		4
.L_3:
        /*000c*/ 	.byte	0x04, 0x12
        /*000e*/ 	.short	(.L_5 - .L_4)
	.align		4
.L_4:
        /*0010*/ 	.word	index@(triton_poi_fused__native_batch_norm_legit_no_training_relu_4)
        /*0014*/ 	.word	0x00000000


	//----- nvinfo : EIATTR_FRAME_SIZE
	.align		4
.L_5:
        /*0018*/ 	.byte	0x04, 0x11
        /*001a*/ 	.short	(.L_7 - .L_6)
	.align		4
.L_6:
        /*001c*/ 	.word	index@(triton_poi_fused__native_batch_norm_legit_no_training_relu_4)
        /*0020*/ 	.word	0x00000000


	//----- nvinfo : EIATTR_MIN_STACK_SIZE
	.align		4
.L_7:
        /*0024*/ 	.byte	0x04, 0x12
        /*0026*/ 	.short	(.L_9 - .L_8)
	.align		4
.L_8:
        /*0028*/ 	.word	index@(triton_poi_fused__native_batch_norm_legit_no_training_relu_4)
        /*002c*/ 	.word	0x00000000
.L_9:


//--------------------- .nv.info.triton_poi_fused__native_batch_norm_legit_no_training_relu_4 --------------------------
	.section	.nv.info.triton_poi_fused__native_batch_norm_legit_no_training_relu_4,"",@"SHT_CUDA_INFO"
	.sectionflags	@""
	.align	4


	//----- nvinfo : EIATTR_CUDA_API_VERSION
	.align		4
        /*0000*/ 	.byte	0x04, 0x37
        /*0002*/ 	.short	(.L_11 - .L_10)
.L_10:
        /*0004*/ 	.word	0x0000007c


	//----- nvinfo : EIATTR_KPARAM_INFO
	.align		4
.L_11:
        /*0008*/ 	.byte	0x04, 0x17
        /*000a*/ 	.short	(.L_13 - .L_12)
.L_12:
        /*000c*/ 	.word	0x00000000
        /*0010*/ 	.short	0x0006
        /*0012*/ 	.short	0x0030
        /*0014*/ 	.byte	0x00, 0xf0, 0x11, 0x00


	//----- nvinfo : EIATTR_KPARAM_INFO
	.align		4
.L_13:
        /*0018*/ 	.byte	0x04, 0x17
        /*001a*/ 	.short	(.L_15 - .L_14)
.L_14:
        /*001c*/ 	.word	0x00000000
        /*0020*/ 	.short	0x0005
        /*0022*/ 	.short	0x0028
        /*0024*/ 	.byte	0x00, 0xf4, 0x21, 0x00


	//----- nvinfo : EIATTR_KPARAM_INFO
	.align		4
.L_15:
        /*0028*/ 	.byte	0x04, 0x17
        /*002a*/ 	.short	(.L_17 - .L_16)
.L_16:
        /*002c*/ 	.word	0x00000000
        /*0030*/ 	.short	0x0004
        /*0032*/ 	.short	0x0020
        /*0034*/ 	.byte	0x00, 0xf4, 0x21, 0x00


	//----- nvinfo : EIATTR_KPARAM_INFO
	.align		4
.L_17:
        /*0038*/ 	.byte	0x04, 0x17
        /*003a*/ 	.short	(.L_19 - .L_18)
.L_18:
        /*003c*/ 	.word	0x00000000
        /*0040*/ 	.short	0x0003
        /*0042*/ 	.short	0x0018
        /*0044*/ 	.byte	0x00, 0xf4, 0x21, 0x00


	//----- nvinfo : EIATTR_KPARAM_INFO
	.align		4
.L_19:
        /*0048*/ 	.byte	0x04, 0x17
        /*004a*/ 	.short	(.L_21 - .L_20)
.L_20:
        /*004c*/ 	.word	0x00000000
        /*0050*/ 	.short	0x0002
        /*0052*/ 	.short	0x0010
        /*0054*/ 	.byte	0x00, 0xf4, 0x21, 0x00


	//----- nvinfo : EIATTR_KPARAM_INFO
	.align		4
.L_21:
        /*0058*/ 	.byte	0x04, 0x17
        /*005a*/ 	.short	(.L_23 - .L_22)
.L_22:
        /*005c*/ 	.word	0x00000000
        /*0060*/ 	.short	0x0001
        /*0062*/ 	.short	0x0008
        /*0064*/ 	.byte	0x00, 0xf4, 0x21, 0x00


	//----- nvinfo : EIATTR_KPARAM_INFO
	.align		4
.L_23:
        /*0068*/ 	.byte	0x04, 0x17
        /*006a*/ 	.short	(.L_25 - .L_24)
.L_24:
        /*006c*/ 	.word	0x00000000
        /*0070*/ 	.short	0x0000
        /*0072*/ 	.short	0x0000
        /*0074*/ 	.byte	0x00, 0xf4, 0x21, 0x00


	//----- nvinfo : EIATTR_SPARSE_MMA_MASK
	.align		4
.L_25:
        /*0078*/ 	.byte	0x03, 0x50
        /*007a*/ 	.short	0x0000


	//----- nvinfo : EIATTR_MAXREG_COUNT
	.align		4
        /*007c*/ 	.byte	0x03, 0x1b
        /*007e*/ 	.short	0x00ff


	//----- nvinfo : EIATTR_EXIT_INSTR_OFFSETS
	.align		4
        /*0080*/ 	.byte	0x04, 0x1c
        /*0082*/ 	.short	(.L_27 - .L_26)


	//   ....[0]....
.L_26:
        /*0084*/ 	.word	0x000003d0


	//----- nvinfo : EIATTR_REQNTID
	.align		4
.L_27:
        /*0088*/ 	.byte	0x04, 0x10
        /*008a*/ 	.short	(.L_29 - .L_28)
.L_28:
        /*008c*/ 	.word	0x00000100
        /*0090*/ 	.word	0x00000001
        /*0094*/ 	.word	0x00000001


	//----- nvinfo : EIATTR_CBANK_PARAM_SIZE
	.align		4
.L_29:
        /*0098*/ 	.byte	0x03, 0x19
        /*009a*/ 	.short	0x0034


	//----- nvinfo : EIATTR_PARAM_CBANK
	.align		4
        /*009c*/ 	.byte	0x04, 0x0a
        /*009e*/ 	.short	(.L_31 - .L_30)
	.align		4
.L_30:
        /*00a0*/ 	.word	index@(.nv.constant0.triton_poi_fused__native_batch_norm_legit_no_training_relu_4)
        /*00a4*/ 	.short	0x0210
        /*00a6*/ 	.short	0x0034


	//----- nvinfo : EIATTR_SW_WAR
	.align		4
.L_31:
        /*00a8*/ 	.byte	0x04, 0x36
        /*00aa*/ 	.short	(.L_33 - .L_32)
.L_32:
        /*00ac*/ 	.word	0x00000008
.L_33:


//--------------------- .nv.callgraph             --------------------------
	.section	.nv.callgraph,"",@"SHT_CUDA_CALLGRAPH"
	.align	4
	.sectionentsize	8
	.align		4
        /*0000*/ 	.word	0x00000000
	.align		4
        /*0004*/ 	.word	0xffffffff
	.align		4
        /*0008*/ 	.word	0x00000000
	.align		4
        /*000c*/ 	.word	0xfffffffe
	.align		4
        /*0010*/ 	.word	0x00000000
	.align		4
        /*0014*/ 	.word	0xfffffffd
	.align		4
        /*0018*/ 	.word	0x00000000
	.align		4
        /*001c*/ 	.word	0xfffffffc


//--------------------- .nv.constant4             --------------------------
	.section	.nv.constant4,"a",@progbits
	.align	8
	.align		8
.nv.constant4:
        /*0000*/ 	.dword	_$_str
	.align		8
        /*0008*/ 	.dword	_$_str_$_2


//--------------------- .text.triton_poi_fused__native_batch_norm_legit_no_training_relu_4 --------------------------
	.section	.text.triton_poi_fused__native_batch_norm_legit_no_training_relu_4,"ax",@progbits
	.align	128
        .global         triton_poi_fused__native_batch_norm_legit_no_training_relu_4
        .type           triton_poi_fused__native_batch_norm_legit_no_training_relu_4,@function
        .size           triton_poi_fused__native_batch_norm_legit_no_training_relu_4,(.L_x_1 - triton_poi_fused__native_batch_norm_legit_no_training_relu_4)
        .other          triton_poi_fused__native_batch_norm_legit_no_training_relu_4,@"STO_CUDA_ENTRY STV_DEFAULT"
triton_poi_fused__native_batch_norm_legit_no_training_relu_4:
.text.triton_poi_fused__native_batch_norm_legit_no_training_relu_4:
[----:B------:R-:W-:Y:S01]  /*0000*/  LDC R1, c[0x0][0x28] ;  /* 0x00000a00ff017b82 */ /* 0x000fe20000000800 */
[----:B------:R-:W1:Y:S07]  /*0010*/  S2R R0, SR_TID.X ;  /* 0x0000000000007919 */ /* 0x000e6e0000002100 */
[----:B------:R-:W2:Y:S01]  /*0020*/  LDC.64 R2, c[0x0][0x220] ;  /* 0x00008800ff027b82 */ /* 0x000ea20000000a00 */
[----:B------:R-:W-:Y:S01]  /*0030*/  ULDC.64 UR4, c[0x0][0x208] ;  /* 0x0000820000047ab9 */ /* 0x000fe20000000a00 */
[----:B------:R-:W3:Y:S06]  /*0040*/  S2R R7, SR_CTAID.X ;  /* 0x0000000000077919 */ /* 0x000eec0000002500 */
[----:B------:R-:W4:Y:S08]  /*0050*/  LDC.64 R8, c[0x0][0x228] ;  /* 0x00008a00ff087b82 */ /* 0x000f300000000a00 */
[----:B------:R-:W5:Y:S01]  /*0060*/  LDC.64 R10, c[0x0][0x230] ;  /* 0x00008c00ff0a7b82 */ /* 0x000f620000000a00 */
[----:B-1----:R-:W-:-:S02]  /*0070*/  SHF.L.U32 R0, R0, 0x1, RZ ;  /* 0x0000000100007819 */ /* 0x002fc400000006ff */
[----:B---3--:R-:W-:Y:S02]  /*0080*/  SHF.R.S32.HI R5, RZ, 0x16, R7 ;  /* 0x00000016ff057819 */ /* 0x008fe40000011407 */
[----:B------:R-:W-:Y:S02]  /*0090*/  LOP3.LUT R0, R0, 0x1fe, RZ, 0xc0, !PT ;  /* 0x000001fe00007812 */ /* 0x000fe400078ec0ff */
[----:B------:R-:W-:Y:S02]  /*00a0*/  SGXT R5, R5, 0x1 ;  /* 0x000000010505781a */ /* 0x000fe40000000200 */
[----:B------:R-:W-:Y:S02]  /*00b0*/  LEA R0, R7, R0, 0x9 ;  /* 0x0000000007007211 */ /* 0x000fe400078e48ff */
[----:B------:R-:W1:Y:S02]  /*00c0*/  LDC.64 R6, c[0x0][0x218] ;  /* 0x00008600ff067b82 */ /* 0x000e640000000a00 */
[----:B------:R-:W-:-:S04]  /*00d0*/  LEA.HI R5, R5, R0, RZ, 0x7 ;  /* 0x0000000005057211 */ /* 0x000fc800078f38ff */
[----:B------:R-:W-:-:S04]  /*00e0*/  LOP3.LUT R5, R5, 0xffffff80, RZ, 0xc0, !PT ;  /* 0xffffff8005057812 */ /* 0x000fc800078ec0ff */
[----:B------:R-:W-:Y:S02]  /*00f0*/  IADD3 R13, R0, -R5, RZ ;  /* 0x80000005000d7210 */ /* 0x000fe40007ffe0ff */
[----:B------:R-:W3:Y:S03]  /*0100*/  LDC.64 R4, c[0x0][0x210] ;  /* 0x00008400ff047b82 */ /* 0x000ee60000000a00 */
[----:B--2---:R-:W-:-:S06]  /*0110*/  IMAD.WIDE R2, R13, 0x4, R2 ;  /* 0x000000040d027825 */ /* 0x004fcc00078e0202 */
[----:B------:R-:W2:Y:S01]  /*0120*/  LDG.E.EL.64 R2, desc[UR4][R2.64] ;  /* 0x0000000402027981 */ /* 0x000ea2000c2e1b00 */
[----:B-1----:R-:W-:-:S04]  /*0130*/  IMAD.WIDE R6, R13, 0x4, R6 ;  /* 0x000000040d067825 */ /* 0x002fc800078e0206 */
[C---:B----4-:R-:W-:Y:S02]  /*0140*/  IMAD.WIDE R8, R13.reuse, 0x4, R8 ;  /* 0x000000040d087825 */ /* 0x050fe400078e0208 */
[----:B------:R-:W4:Y:S02]  /*0150*/  LDG.E.EL.64 R6, desc[UR4][R6.64] ;  /* 0x0000000406067981 */ /* 0x000f24000c2e1b00 */
[----:B-----5:R-:W-:Y:S02]  /*0160*/  IMAD.WIDE R10, R13, 0x4, R10 ;  /* 0x000000040d0a7825 */ /* 0x020fe400078e020a */
[----:B------:R-:W5:Y:S02]  /*0170*/  LDG.E.EL.64 R8, desc[UR4][R8.64] ;  /* 0x0000000408087981 */ /* 0x000f64000c2e1b00 */
[----:B---3--:R-:W-:Y:S02]  /*0180*/  IMAD.WIDE R4, R0, 0x4, R4 ;  /* 0x0000000400047825 */ /* 0x008fe400078e0204 */
[----:B------:R-:W5:Y:S04]  /*0190*/  LDG.E.EL.64 R10, desc[UR4][R10.64] ;  /* 0x000000040a0a7981 */ /* 0x000f68000c2e1b00 */
[----:B------:R-:W4:Y:S01]  /*01a0*/  LDG.E.64 R4, desc[UR4][R4.64] ;  /* 0x0000000404047981 */ /* 0x000f22000c1e1b00 */
[----:B------:R-:W-:Y:S01]  /*01b0*/  HFMA2.MMA R14, -RZ, RZ, 1.625, 0 ;  /* 0x3e800000ff0e7435 */ /* 0x000fe200000001ff */
[----:B--2---:R-:W-:Y:S01]  /*01c0*/  FADD R2, R2, 9.9999997473787516356e-06 ;  /* 0x3727c5ac02027421 */ /* 0x004fe20000000000 */
[----:B------:R-:W-:-:S03]  /*01d0*/  FADD R3, R3, 9.9999997473787516356e-06 ;  /* 0x3727c5ac03037421 */ /* 0x000fc60000000000 */
[----:B------:R-:W1:Y:S08]  /*01e0*/  MUFU.SQRT R12, R2 ;  /* 0x00000002000c7308 */ /* 0x000e700000002000 */
[----:B------:R2:W3:Y:S01]  /*01f0*/  MUFU.SQRT R13, R3 ;  /* 0x00000003000d7308 */ /* 0x0004e20000002000 */
[C---:B-1----:R-:W-:Y:S02]  /*0200*/  FSETP.GT.AND P0, PT, R12.reuse, 8.50705917302346158658e+37, PT ;  /* 0x7e8000000c00780b */ /* 0x042fe40003f04000 */
[----:B------:R-:W-:Y:S01]  /*0210*/  FSETP.GEU.AND P2, PT, R12, 1.175494350822287508e-38, PT ;  /* 0x008000000c00780b */ /* 0x000fe20003f4e000 */
[----:B--2---:R-:W1:Y:S01]  /*0220*/  LDC.64 R2, c[0x0][0x238] ;  /* 0x00008e00ff027b82 */ /* 0x004e620000000a00 */
[----:B---3--:R-:W-:-:S02]  /*0230*/  FSETP.GT.AND P1, PT, R13, 8.50705917302346158658e+37, PT ;  /* 0x7e8000000d00780b */ /* 0x008fc40003f24000 */
[----:B------:R-:W-:-:S07]  /*0240*/  FSETP.GEU.AND P3, PT, R13, 1.175494350822287508e-38, PT ;  /* 0x008000000d00780b */ /* 0x000fce0003f6e000 */
[----:B------:R-:W-:-:S04]  /*0250*/  @P0 FMUL R12, R12, 0.25 ;  /* 0x3e8000000c0c0820 */ /* 0x000fc80000400000 */
[----:B------:R-:W-:Y:S01]  /*0260*/  @!P2 FMUL R12, R12, 16777216 ;  /* 0x4b8000000c0ca820 */ /* 0x000fe20000400000 */
[----:B------:R-:W-:-:S04]  /*0270*/  @P1 FMUL R13, R13, 0.25 ;  /* 0x3e8000000d0d1820 */ /* 0x000fc80000400000 */
[----:B------:R-:W-:Y:S01]  /*0280*/  @!P3 FMUL R13, R13, 16777216 ;  /* 0x4b8000000d0db820 */ /* 0x000fe20000400000 */
[----:B------:R-:W2:Y:S01]  /*0290*/  MUFU.RCP R12, R12 ;  /* 0x0000000c000c7308 */ /* 0x000ea20000001000 */
[----:B------:R-:W-:-:S07]  /*02a0*/  FSEL R15, R14, 1, P0 ;  /* 0x3f8000000e0f7808 */ /* 0x000fce0000000000 */
[----:B------:R-:W3:Y:S01]  /*02b0*/  MUFU.RCP R13, R13 ;  /* 0x0000000d000d7308 */ /* 0x000ee20000001000 */
[----:B------:R-:W-:Y:S01]  /*02c0*/  FSEL R14, R14, 1, P1 ;  /* 0x3f8000000e0e7808 */ /* 0x000fe20000800000 */
[----:B------:R-:W-:-:S04]  /*02d0*/  @!P2 FMUL R15, R15, 16777216 ;  /* 0x4b8000000f0fa820 */ /* 0x000fc80000400000 */
[----:B------:R-:W-:Y:S01]  /*02e0*/  @!P3 FMUL R14, R14, 16777216 ;  /* 0x4b8000000e0eb820 */ /* 0x000fe20000400000 */
[----:B----4-:R-:W-:Y:S01]  /*02f0*/  FADD R5, R5, -R7 ;  /* 0x8000000705057221 */ /* 0x010fe20000000000 */
[----:B------:R-:W-:Y:S01]  /*0300*/  FADD R4, R4, -R6 ;  /* 0x8000000604047221 */ /* 0x000fe20000000000 */
[----:B--2---:R-:W-:Y:S01]  /*0310*/  FMUL R15, R12, R15 ;  /* 0x0000000f0c0f7220 */ /* 0x004fe20000400000 */
[----:B---3--:R-:W-:-:S03]  /*0320*/  FMUL R14, R13, R14 ;  /* 0x0000000e0d0e7220 */ /* 0x008fc60000400000 */
[----:B------:R-:W-:Y:S01]  /*0330*/  FMUL R15, R4, R15 ;  /* 0x0000000f040f7220 */ /* 0x000fe20000400000 */
[----:B------:R-:W-:-:S03]  /*0340*/  FMUL R14, R5, R14 ;  /* 0x0000000e050e7220 */ /* 0x000fc60000400000 */
[----:B-----5:R-:W-:Y:S01]  /*0350*/  FFMA R8, R8, R15, R10 ;  /* 0x0000000f08087223 */ /* 0x020fe2000000000a */
[----:B------:R-:W-:-:S04]  /*0360*/  FFMA R9, R9, R14, R11 ;  /* 0x0000000e09097223 */ /* 0x000fc8000000000b */
[----:B------:R-:W-:Y:S02]  /*0370*/  FSETP.GEU.AND P0, PT, R8, RZ, PT ;  /* 0x000000ff0800720b */ /* 0x000fe40003f0e000 */
[C---:B------:R-:W-:Y:S01]  /*0380*/  FSETP.GEU.AND P1, PT, R9.reuse, RZ, PT ;  /* 0x000000ff0900720b */ /* 0x040fe20003f2e000 */
[----:B-1----:R-:W-:Y:S01]  /*0390*/  IMAD.WIDE R2, R0, 0x4, R2 ;  /* 0x0000000400027825 */ /* 0x002fe200078e0202 */
[----:B------:R-:W-:Y:S02]  /*03a0*/  FSEL R8, R8, RZ, P0 ;  /* 0x000000ff08087208 */ /* 0x000fe40000000000 */
[----:B------:R-:W-:-:S05]  /*03b0*/  FSEL R9, R9, RZ, P1 ;  /* 0x000000ff09097208 */ /* 0x000fca0000800000 */
[----:B------:R-:W-:Y:S01]  /*03c0*/  STG.E.64 desc[UR4][R2.64], R8 ;  /* 0x0000000802007986 */ /* 0x000fe2000c101b04 */
[----:B------:R-:W-:Y:S05]  /*03d0*/  EXIT ;  /* 0x000000000000794d */ /* 0x000fea0003800000 */
.L_x_0:
[----:B------:R-:W-:-:S00]  /*03e0*/  BRA `(.L_x_0) ;  /* 0xfffffffc00fc7947 */ /* 0x000fc0000383ffff */
[----:B------:R-:W-:-:S00]  /*03f0*/  NOP ;  /* 0x0000000000007918 */ /* 0x000fc00000000000 */
        /* <DEDUP_REMOVED lines=8> */
.L_x_1:


//--------------------- .nv.global.init           --------------------------
	.section	.nv.global.init,"aw",@progbits
.nv.global.init:
	.type		_$_str,@object
	.size		_$_str,(_$_str_$_2 - _$_str)
_$_str:
        /*0000*/ 	.byte	0x5f, 0x5f, 0x43, 0x55, 0x44, 0x41, 0x5f, 0x46, 0x54, 0x5a, 0x00
	.type		_$_str_$_2,@object
	.size		_$_str_$_2,(.L_1 - _$_str_$_2)
_$_str_$_2:
        /*000b*/ 	.byte	0x5f, 0x5f, 0x43, 0x55, 0x44, 0x41, 0x5f, 0x50, 0x52, 0x45, 0x43, 0x5f, 0x53, 0x51, 0x52, 0x54
        /*001b*/ 	.byte	0x00
.L_1:


//--------------------- .nv.constant0.triton_poi_fused__native_batch_norm_legit_no_training_relu_4 --------------------------
	.section	.nv.constant0.triton_poi_fused__native_batch_norm_legit_no_training_relu_4,"a",@progbits
	.sectionflags	@""
	.align	4
.nv.constant0.triton_poi_fused__native_batch_norm_legit_no_training_relu_4:
	.zero		580
